	.headerflags	@"EF_CUDA_TEXMODE_UNIFIED EF_CUDA_64BIT_ADDRESS EF_CUDA_ACCELERATORS EF_CUDA_SM90 EF_CUDA_VIRTUAL_SM(EF_CUDA_SM90)"
	.elftype	@"ET_EXEC"


//--------------------- .nv.info                  --------------------------
	.section	.nv.info,"",@"SHT_CUDA_INFO"
	.align	4


	//----- nvinfo : EIATTR_REGCOUNT
	.align		4
        /*0000*/ 	.byte	0x04, 0x2f
        /*0002*/ 	.short	(.L_1 - .L_0)
	.align		4
.L_0:
        /*0004*/ 	.word	index@(triton_per_fused_mean_mul_sigmoid_26)
        /*0008*/ 	.word	0x0000000c


	//----- nvinfo : EIATTR_MIN_STACK_SIZE
	.align		4
.L_1:
        /*000c*/ 	.byte	0x04, 0x12
        /*000e*/ 	.short	(.L_3 - .L_2)
	.align		4
.L_2:
        /*0010*/ 	.word	index@(triton_per_fused_mean_mul_sigmoid_26)
        /*0014*/ 	.word	0x00000000


	//----- nvinfo : EIATTR_FRAME_SIZE
	.align		4
.L_3:
        /*0018*/ 	.byte	0x04, 0x11
        /*001a*/ 	.short	(.L_5 - .L_4)
	.align		4
.L_4:
        /*001c*/ 	.word	index@(triton_per_fused_mean_mul_sigmoid_26)
        /*0020*/ 	.word	0x00000000


	//----- nvinfo : EIATTR_MIN_STACK_SIZE
	.align		4
.L_5:
        /*0024*/ 	.byte	0x04, 0x12
        /*0026*/ 	.short	(.L_7 - .L_6)
	.align		4
.L_6:
        /*0028*/ 	.word	index@(triton_per_fused_mean_mul_sigmoid_26)
        /*002c*/ 	.word	0x00000000
.L_7:


//--------------------- .nv.info.triton_per_fused_mean_mul_sigmoid_26 --------------------------
	.section	.nv.info.triton_per_fused_mean_mul_sigmoid_26,"",@"SHT_CUDA_INFO"
	.sectionflags	@""
	.align	4


	//----- nvinfo : EIATTR_CUDA_API_VERSION
	.align		4
        /*0000*/ 	.byte	0x04, 0x37
        /*0002*/ 	.short	(.L_9 - .L_8)
.L_8:
        /*0004*/ 	.word	0x0000007c


	//----- nvinfo : EIATTR_KPARAM_INFO
	.align		4
.L_9:
        /*0008*/ 	.byte	0x04, 0x17
        /*000a*/ 	.short	(.L_11 - .L_10)
.L_10:
        /*000c*/ 	.word	0x00000000
        /*0010*/ 	.short	0x0003
        /*0012*/ 	.short	0x0014
        /*0014*/ 	.byte	0x00, 0xf0, 0x11, 0x00


	//----- nvinfo : EIATTR_KPARAM_INFO
	.align		4
.L_11:
        /*0018*/ 	.byte	0x04, 0x17
        /*001a*/ 	.short	(.L_13 - .L_12)
.L_12:
        /*001c*/ 	.word	0x00000000
        /*0020*/ 	.short	0x0002
        /*0022*/ 	.short	0x0010
        /*0024*/ 	.byte	0x00, 0xf0, 0x11, 0x00


	//----- nvinfo : EIATTR_KPARAM_INFO
	.align		4
.L_13:
        /*0028*/ 	.byte	0x04, 0x17
        /*002a*/ 	.short	(.L_15 - .L_14)
.L_14:
        /*002c*/ 	.word	0x00000000
        /*0030*/ 	.short	0x0001
        /*0032*/ 	.short	0x0008
        /*0034*/ 	.byte	0x00, 0xf4, 0x21, 0x00


	//----- nvinfo : EIATTR_KPARAM_INFO
	.align		4
.L_15:
        /*0038*/ 	.byte	0x04, 0x17
        /*003a*/ 	.short	(.L_17 - .L_16)
.L_16:
        /*003c*/ 	.word	0x00000000
        /*0040*/ 	.short	0x0000
        /*0042*/ 	.short	0x0000
        /*0044*/ 	.byte	0x00, 0xf4, 0x21, 0x00


	//----- nvinfo : EIATTR_SPARSE_MMA_MASK
	.align		4
.L_17:
        /*0048*/ 	.byte	0x03, 0x50
        /*004a*/ 	.short	0x0000


	//----- nvinfo : EIATTR_MAXREG_COUNT
	.align		4
        /*004c*/ 	.byte	0x03, 0x1b
        /*004e*/ 	.short	0x00ff


	//----- nvinfo : EIATTR_COOP_GROUP_MASK_REGIDS
	.align		4
        /*0050*/ 	.byte	0x04, 0x29
        /*0052*/ 	.short	(.L_19 - .L_18)


	//   ....[0]....
.L_18:
        /*0054*/ 	.word	0xffffffff


	//   ....[1]....
        /*0058*/ 	.word	0xffffffff


	//   ....[2]....
        /*005c*/ 	.word	0xffffffff


	//   ....[3]....
        /*0060*/ 	.word	0xffffffff


	//----- nvinfo : EIATTR_COOP_GROUP_INSTR_OFFSETS
	.align		4
.L_19:
        /*0064*/ 	.byte	0x04, 0x28
        /*0066*/ 	.short	(.L_21 - .L_20)


	//   ....[0]....
.L_20:
        /*0068*/ 	.word	0x00000220


	//   ....[1]....
        /*006c*/ 	.word	0x00000250


	//   ....[2]....
        /*0070*/ 	.word	0x00000270


	//   ....[3]....
        /*0074*/ 	.word	0x000002a0


	//----- nvinfo : EIATTR_EXIT_INSTR_OFFSETS
	.align		4
.L_21:
        /*0078*/ 	.byte	0x04, 0x1c
        /*007a*/ 	.short	(.L_23 - .L_22)


	//   ....[0]....
.L_22:
        /*007c*/ 	.word	0x000002d0


	//   ....[1]....
        /*0080*/ 	.word	0x00000300


	//----- nvinfo : EIATTR_REQNTID
	.align		4
.L_23:
        /*0084*/ 	.byte	0x04, 0x10
        /*0086*/ 	.short	(.L_25 - .L_24)
.L_24:
        /*0088*/ 	.word	0x00000040
        /*008c*/ 	.word	0x00000001
        /*0090*/ 	.word	0x00000001


	//----- nvinfo : EIATTR_CBANK_PARAM_SIZE
	.align		4
.L_25:
        /*0094*/ 	.byte	0x03, 0x19
        /*0096*/ 	.short	0x0018


	//----- nvinfo : EIATTR_PARAM_CBANK
	.align		4
        /*0098*/ 	.byte	0x04, 0x0a
        /*009a*/ 	.short	(.L_27 - .L_26)
	.align		4
.L_26:
        /*009c*/ 	.word	index@(.nv.constant0.triton_per_fused_mean_mul_sigmoid_26)
        /*00a0*/ 	.short	0x0210
        /*00a2*/ 	.short	0x0018


	//----- nvinfo : EIATTR_SW_WAR
	.align		4
.L_27:
        /*00a4*/ 	.byte	0x04, 0x36
        /*00a6*/ 	.short	(.L_29 - .L_28)
.L_28:
        /*00a8*/ 	.word	0x00000008
.L_29:


//--------------------- .nv.callgraph             --------------------------
	.section	.nv.callgraph,"",@"SHT_CUDA_CALLGRAPH"
	.align	4
	.sectionentsize	8
	.align		4
        /*0000*/ 	.word	0x00000000
	.align		4
        /*0004*/ 	.word	0xffffffff
	.align		4
        /*0008*/ 	.word	0x00000000
	.align		4
        /*000c*/ 	.word	0xfffffffe
	.align		4
        /*0010*/ 	.word	0x00000000
	.align		4
        /*0014*/ 	.word	0xfffffffd
	.align		4
        /*0018*/ 	.word	0x00000000
	.align		4
        /*001c*/ 	.word	0xfffffffc


//--------------------- .text.triton_per_fused_mean_mul_sigmoid_26 --------------------------
	.section	.text.triton_per_fused_mean_mul_sigmoid_26,"ax",@progbits
	.sectionflags	@"SHF_BARRIERS=1"
	.align	128
        .global         triton_per_fused_mean_mul_sigmoid_26
        .type           triton_per_fused_mean_mul_sigmoid_26,@function
        .size           triton_per_fused_mean_mul_sigmoid_26,(.L_x_1 - triton_per_fused_mean_mul_sigmoid_26)
        .other          triton_per_fused_mean_mul_sigmoid_26,@"STO_CUDA_ENTRY STV_DEFAULT"
triton_per_fused_mean_mul_sigmoid_26:
.text.triton_per_fused_mean_mul_sigmoid_26:
[----:B------:R-:W0:Y:S02]  /*0000*/  LDC R1, c[0x0][0x28] ;  /* 0x00000a00ff017b82 */ /* 0x000e240000000800 */
[----:B------:R-:W1:Y:S01]  /*0010*/  S2R R0, SR_CTAID.X ;  /* 0x0000000000007919 */ /* 0x000e620000002500 */
[----:B------:R-:W2:Y:S01]  /*0020*/  LDC.64 R2, c[0x0][0x218] ;  /* 0x00008600ff027b82 */ /* 0x000ea20000000a00 */
[----:B------:R-:W-:Y:S01]  /*0030*/  ULDC.64 UR4, c[0x0][0x208] ;  /* 0x0000820000047ab9 */ /* 0x000fe20000000a00 */
[----:B------:R-:W3:Y:S01]  /*0040*/  S2R R8, SR_TID.X ;  /* 0x0000000000087919 */ /* 0x000ee20000002100 */
[C---:B-1----:R-:W-:Y:S01]  /*0050*/  IMAD.HI R4, R0.reuse, 0x2aaaaaab, RZ ;  /* 0x2aaaaaab00047827 */ /* 0x042fe200078e02ff */
[----:B------:R-:W-:-:S04]  /*0060*/  ISETP.GE.AND P0, PT, R0, 0xc00, PT ;  /* 0x00000c000000780c */ /* 0x000fc80003f06270 */
[----:B------:R-:W-:-:S04]  /*0070*/  SHF.R.U32.HI R5, RZ, 0x1f, R4 ;  /* 0x0000001fff057819 */ /* 0x000fc80000011604 */
[----:B------:R-:W-:Y:S02]  /*0080*/  LEA.HI.SX32 R5, R4, R5, 0x19 ;  /* 0x0000000504057211 */ /* 0x000fe400078fcaff */
[----:B---3--:R-:W-:-:S03]  /*0090*/  LOP3.LUT R4, R8, 0xf, RZ, 0xc0, !PT ;  /* 0x0000000f08047812 */ /* 0x008fc600078ec0ff */
[----:B------:R-:W-:-:S04]  /*00a0*/  IMAD R7, R5, -0x300, R0 ;  /* 0xfffffd0005077824 */ /* 0x000fc800078e0200 */
[----:B------:R-:W-:-:S04]  /*00b0*/  IMAD R4, R4, 0x300, R7 ;  /* 0x0000030004047824 */ /* 0x000fc800078e0207 */
[----:B------:R-:W-:Y:S01]  /*00c0*/  IMAD R5, R5, 0x3000, R4 ;  /* 0x0000300005057824 */ /* 0x000fe200078e0204 */
[----:B------:R-:W-:-:S03]  /*00d0*/  HFMA2.MMA R4, -RZ, RZ, 0, 0 ;  /* 0x00000000ff047435 */ /* 0x000fc600000001ff */
[----:B--2---:R-:W-:-:S07]  /*00e0*/  IMAD.WIDE R2, R5, 0x4, R2 ;  /* 0x0000000405027825 */ /* 0x004fce00078e0202 */
[----:B------:R1:W2:Y:S02]  /*00f0*/  @!P0 LDG.E R4, desc[UR4][R2.64] ;  /* 0x0000000402048981 */ /* 0x0002a4000c1e1900 */
[----:B-1----:R-:W-:Y:S01]  /*0100*/  MOV R3, 0x3e800000 ;  /* 0x3e80000000037802 */ /* 0x002fe20000000f00 */
[----:B------:R-:W-:Y:S01]  /*0110*/  BAR.SYNC.DEFER_BLOCKING 0x0 ;  /* 0x0000000000007b1d */ /* 0x000fe20000010000 */
[----:B--2---:R-:W-:-:S05]  /*0120*/  SEL R4, R4, RZ, !P0 ;  /* 0x000000ff04047207 */ /* 0x004fca0004000000 */
[----:B------:R-:W-:-:S04]  /*0130*/  FADD R5, RZ, -R4 ;  /* 0x80000004ff057221 */ /* 0x000fc80000000000 */
[----:B------:R-:W-:-:S05]  /*0140*/  FMUL R5, R5, 1.4426950216293334961 ;  /* 0x3fb8aa3b05057820 */ /* 0x000fca0000400000 */
[----:B------:R-:W-:-:S13]  /*0150*/  FSETP.GEU.AND P1, PT, R5, -126, PT ;  /* 0xc2fc00000500780b */ /* 0x000fda0003f2e000 */
[----:B------:R-:W-:-:S04]  /*0160*/  @!P1 FMUL R5, R5, 0.5 ;  /* 0x3f00000005059820 */ /* 0x000fc80000400000 */
[----:B------:R-:W1:Y:S02]  /*0170*/  MUFU.EX2 R6, R5 ;  /* 0x0000000500067308 */ /* 0x000e640000000800 */
[----:B-1----:R-:W-:-:S04]  /*0180*/  @!P1 FMUL R6, R6, R6 ;  /* 0x0000000606069220 */ /* 0x002fc80000400000 */
[----:B------:R-:W-:-:S05]  /*0190*/  FADD R6, R6, 1 ;  /* 0x3f80000006067421 */ /* 0x000fca0000000000 */
[----:B------:R-:W-:-:S04]  /*01a0*/  FSETP.GT.AND P1, PT, R6, 8.50705917302346158658e+37, PT ;  /* 0x7e8000000600780b */ /* 0x000fc80003f24000 */
[----:B------:R-:W-:-:S09]  /*01b0*/  FSEL R3, R3, 1, P1 ;  /* 0x3f80000003037808 */ /* 0x000fd20000800000 */
[----:B------:R-:W-:-:S06]  /*01c0*/  @P1 FMUL R6, R6, 0.25 ;  /* 0x3e80000006061820 */ /* 0x000fcc0000400000 */
[----:B------:R-:W1:Y:S02]  /*01d0*/  MUFU.RCP R6, R6 ;  /* 0x0000000600067308 */ /* 0x000e640000001000 */
[----:B-1----:R-:W-:-:S04]  /*01e0*/  FMUL R3, R6, R3 ;  /* 0x0000000306037220 */ /* 0x002fc80000400000 */
[----:B------:R-:W-:-:S05]  /*01f0*/  FMUL R3, R4, R3 ;  /* 0x0000000304037220 */ /* 0x000fca0000400000 */
[----:B------:R-:W-:Y:S02]  /*0200*/  FSEL R4, R3, RZ, !P0 ;  /* 0x000000ff03047208 */ /* 0x000fe40004000000 */
[----:B------:R-:W-:-:S03]  /*0210*/  LOP3.LUT P0, RZ, R8, 0x3f, RZ, 0xc0, !PT ;  /* 0x0000003f08ff7812 */ /* 0x000fc6000780c0ff */
[----:B------:R-:W1:Y:S01]  /*0220*/  SHFL.BFLY PT, R3, R4, 0x8, 0x1f ;  /* 0x0d001f0004037f89 */ /* 0x000e6200000e0000 */
[----:B------:R-:W-:Y:S01]  /*0230*/  ISETP.LT.AND P0, PT, R0, 0xc00, !P0 ;  /* 0x00000c000000780c */ /* 0x000fe20004701270 */
[----:B-1----:R-:W-:-:S05]  /*0240*/  FADD R5, R4, R3 ;  /* 0x0000000304057221 */ /* 0x002fca0000000000 */
[----:B------:R-:W1:Y:S02]  /*0250*/  SHFL.BFLY PT, R2, R5, 0x4, 0x1f ;  /* 0x0c801f0005027f89 */ /* 0x000e6400000e0000 */
[----:B-1----:R-:W-:-:S05]  /*0260*/  FADD R7, R5, R2 ;  /* 0x0000000205077221 */ /* 0x002fca0000000000 */
[----:B------:R-:W1:Y:S02]  /*0270*/  SHFL.BFLY PT, R2, R7, 0x2, 0x1f ;  /* 0x0c401f0007027f89 */ /* 0x000e6400000e0000 */
[----:B-1----:R-:W-:Y:S02]  /*0280*/  FADD R6, R7, R2 ;  /* 0x0000000207067221 */ /* 0x002fe40000000000 */
[----:B------:R-:W1:Y:S03]  /*0290*/  LDC.64 R2, c[0x0][0x210] ;  /* 0x00008400ff027b82 */ /* 0x000e660000000a00 */
[----:B------:R-:W2:Y:S01]  /*02a0*/  SHFL.BFLY PT, R9, R6, 0x1, 0x1f ;  /* 0x0c201f0006097f89 */ /* 0x000ea200000e0000 */
[----:B-1----:R-:W-:-:S04]  /*02b0*/  IMAD.WIDE R2, R0, 0x4, R2 ;  /* 0x0000000400027825 */ /* 0x002fc800078e0202 */
[----:B--2---:R-:W-:Y:S01]  /*02c0*/  FADD R9, R6, R9 ;  /* 0x0000000906097221 */ /* 0x004fe20000000000 */
[----:B------:R-:W-:Y:S06]  /*02d0*/  @!P0 EXIT ;  /* 0x000000000000894d */ /* 0x000fec0003800000 */
[----:B------:R-:W-:-:S05]  /*02e0*/  FMUL R9, R9, 0.0625 ;  /* 0x3d80000009097820 */ /* 0x000fca0000400000 */
[----:B------:R-:W-:Y:S01]  /*02f0*/  STG.E desc[UR4][R2.64], R9 ;  /* 0x0000000902007986 */ /* 0x000fe2000c101904 */
[----:B------:R-:W-:Y:S05]  /*0300*/  EXIT ;  /* 0x000000000000794d */ /* 0x000fea0003800000 */
.L_x_0:
[----:B------:R-:W-:-:S00]  /*0310*/  BRA `(.L_x_0) ;  /* 0xfffffffc00fc7947 */ /* 0x000fc0000383ffff */
[----:B------:R-:W-:-:S00]  /*0320*/  NOP ;  /* 0x0000000000007918 */ /* 0x000fc00000000000 */
        /* <DEDUP_REMOVED lines=13> */
.L_x_1:


//--------------------- .nv.constant0.triton_per_fused_mean_mul_sigmoid_26 --------------------------
	.section	.nv.constant0.triton_per_fused_mean_mul_sigmoid_26,"a",@progbits
	.sectionflags	@""
	.align	4
.nv.constant0.triton_per_fused_mean_mul_sigmoid_26:
	.zero		552
